	.headerflags	@"EF_CUDA_TEXMODE_UNIFIED EF_CUDA_64BIT_ADDRESS EF_CUDA_ACCELERATORS EF_CUDA_SM90 EF_CUDA_VIRTUAL_SM(EF_CUDA_SM90)"
	.elftype	@"ET_EXEC"


//--------------------- .nv.info                  --------------------------
	.section	.nv.info,"",@"SHT_CUDA_INFO"
	.align	4


	//----- nvinfo : EIATTR_REGCOUNT
	.align		4
        /*0000*/ 	.byte	0x04, 0x2f
        /*0002*/ 	.short	(.L_1 - .L_0)
	.align		4
.L_0:
        /*0004*/ 	.word	index@(triton_poi_fused_mean_48)
        /*0008*/ 	.word	0x00000016


	//----- nvinfo : EIATTR_MIN_STACK_SIZE
	.align		4
.L_1:
        /*000c*/ 	.byte	0x04, 0x12
        /*000e*/ 	.short	(.L_3 - .L_2)
	.align		4
.L_2:
        /*0010*/ 	.word	index@(triton_poi_fused_mean_48)
        /*0014*/ 	.word	0x00000000


	//----- nvinfo : EIATTR_FRAME_SIZE
	.align		4
.L_3:
        /*0018*/ 	.byte	0x04, 0x11
        /*001a*/ 	.short	(.L_5 - .L_4)
	.align		4
.L_4:
        /*001c*/ 	.word	index@(triton_poi_fused_mean_48)
        /*0020*/ 	.word	0x00000000


	//----- nvinfo : EIATTR_MIN_STACK_SIZE
	.align		4
.L_5:
        /*0024*/ 	.byte	0x04, 0x12
        /*0026*/ 	.short	(.L_7 - .L_6)
	.align		4
.L_6:
        /*0028*/ 	.word	index@(triton_poi_fused_mean_48)
        /*002c*/ 	.word	0x00000000
.L_7:


//--------------------- .nv.info.triton_poi_fused_mean_48 --------------------------
	.section	.nv.info.triton_poi_fused_mean_48,"",@"SHT_CUDA_INFO"
	.sectionflags	@""
	.align	4


	//----- nvinfo : EIATTR_CUDA_API_VERSION
	.align		4
        /*0000*/ 	.byte	0x04, 0x37
        /*0002*/ 	.short	(.L_9 - .L_8)
.L_8:
        /*0004*/ 	.word	0x0000007c


	//----- nvinfo : EIATTR_KPARAM_INFO
	.align		4
.L_9:
        /*0008*/ 	.byte	0x04, 0x17
        /*000a*/ 	.short	(.L_11 - .L_10)
.L_10:
        /*000c*/ 	.word	0x00000000
        /*0010*/ 	.short	0x0002
        /*0012*/ 	.short	0x0010
        /*0014*/ 	.byte	0x00, 0xf0, 0x11, 0x00


	//----- nvinfo : EIATTR_KPARAM_INFO
	.align		4
.L_11:
        /*0018*/ 	.byte	0x04, 0x17
        /*001a*/ 	.short	(.L_13 - .L_12)
.L_12:
        /*001c*/ 	.word	0x00000000
        /*0020*/ 	.short	0x0001
        /*0022*/ 	.short	0x0008
        /*0024*/ 	.byte	0x00, 0xf4, 0x21, 0x00


	//----- nvinfo : EIATTR_KPARAM_INFO
	.align		4
.L_13:
        /*0028*/ 	.byte	0x04, 0x17
        /*002a*/ 	.short	(.L_15 - .L_14)
.L_14:
        /*002c*/ 	.word	0x00000000
        /*0030*/ 	.short	0x0000
        /*0032*/ 	.short	0x0000
        /*0034*/ 	.byte	0x00, 0xf4, 0x21, 0x00


	//----- nvinfo : EIATTR_SPARSE_MMA_MASK
	.align		4
.L_15:
        /*0038*/ 	.byte	0x03, 0x50
        /*003a*/ 	.short	0x0000


	//----- nvinfo : EIATTR_MAXREG_COUNT
	.align		4
        /*003c*/ 	.byte	0x03, 0x1b
        /*003e*/ 	.short	0x00ff


	//----- nvinfo : EIATTR_EXIT_INSTR_OFFSETS
	.align		4
        /*0040*/ 	.byte	0x04, 0x1c
        /*0042*/ 	.short	(.L_17 - .L_16)


	//   ....[0]....
.L_16:
        /*0044*/ 	.word	0x00000250


	//   ....[1]....
        /*0048*/ 	.word	0x00000290


	//----- nvinfo : EIATTR_REQNTID
	.align		4
.L_17:
        /*004c*/ 	.byte	0x04, 0x10
        /*004e*/ 	.short	(.L_19 - .L_18)
.L_18:
        /*0050*/ 	.word	0x00000080
        /*0054*/ 	.word	0x00000001
        /*0058*/ 	.word	0x00000001


	//----- nvinfo : EIATTR_CBANK_PARAM_SIZE
	.align		4
.L_19:
        /*005c*/ 	.byte	0x03, 0x19
        /*005e*/ 	.short	0x0014


	//----- nvinfo : EIATTR_PARAM_CBANK
	.align		4
        /*0060*/ 	.byte	0x04, 0x0a
        /*0062*/ 	.short	(.L_21 - .L_20)
	.align		4
.L_20:
        /*0064*/ 	.word	index@(.nv.constant0.triton_poi_fused_mean_48)
        /*0068*/ 	.short	0x0210
        /*006a*/ 	.short	0x0014


	//----- nvinfo : EIATTR_SW_WAR
	.align		4
.L_21:
        /*006c*/ 	.byte	0x04, 0x36
        /*006e*/ 	.short	(.L_23 - .L_22)
.L_22:
        /*0070*/ 	.word	0x00000008
.L_23:


//--------------------- .nv.callgraph             --------------------------
	.section	.nv.callgraph,"",@"SHT_CUDA_CALLGRAPH"
	.align	4
	.sectionentsize	8
	.align		4
        /*0000*/ 	.word	0x00000000
	.align		4
        /*0004*/ 	.word	0xffffffff
	.align		4
        /*0008*/ 	.word	0x00000000
	.align		4
        /*000c*/ 	.word	0xfffffffe
	.align		4
        /*0010*/ 	.word	0x00000000
	.align		4
        /*0014*/ 	.word	0xfffffffd
	.align		4
        /*0018*/ 	.word	0x00000000
	.align		4
        /*001c*/ 	.word	0xfffffffc


//--------------------- .text.triton_poi_fused_mean_48 --------------------------
	.section	.text.triton_poi_fused_mean_48,"ax",@progbits
	.align	128
        .global         triton_poi_fused_mean_48
        .type           triton_poi_fused_mean_48,@function
        .size           triton_poi_fused_mean_48,(.L_x_1 - triton_poi_fused_mean_48)
        .other          triton_poi_fused_mean_48,@"STO_CUDA_ENTRY STV_DEFAULT"
triton_poi_fused_mean_48:
.text.triton_poi_fused_mean_48:
[----:B------:R-:W0:Y:S02]  /*0000*/  LDC R1, c[0x0][0x28] ;  /* 0x00000a00ff017b82 */ /* 0x000e240000000800 */
[----:B------:R-:W1:Y:S01]  /*0010*/  S2R R0, SR_TID.X ;  /* 0x0000000000007919 */ /* 0x000e620000002100 */
[----:B------:R-:W-:Y:S01]  /*0020*/  CS2R R6, SRZ ;  /* 0x0000000000067805 */ /* 0x000fe2000001ff00 */
[----:B------:R-:W-:Y:S01]  /*0030*/  ULDC.64 UR4, c[0x0][0x208] ;  /* 0x0000820000047ab9 */ /* 0x000fe20000000a00 */
[----:B------:R-:W2:Y:S01]  /*0040*/  S2R R3, SR_CTAID.X ;  /* 0x0000000000037919 */ /* 0x000ea20000002500 */
[----:B-1----:R-:W-:-:S04]  /*0050*/  SHF.L.U32 R0, R0, 0x1, RZ ;  /* 0x0000000100007819 */ /* 0x002fc800000006ff */
[----:B------:R-:W-:-:S04]  /*0060*/  LOP3.LUT R0, R0, 0xfe, RZ, 0xc0, !PT ;  /* 0x000000fe00007812 */ /* 0x000fc800078ec0ff */
[----:B--2---:R-:W-:Y:S02]  /*0070*/  LEA R0, R3, R0, 0x8 ;  /* 0x0000000003007211 */ /* 0x004fe400078e40ff */
[----:B------:R-:W1:Y:S02]  /*0080*/  LDC.64 R2, c[0x0][0x210] ;  /* 0x00008400ff027b82 */ /* 0x000e640000000a00 */
[C---:B------:R-:W-:Y:S01]  /*0090*/  ISETP.GE.AND P0, PT, R0.reuse, 0x900, PT ;  /* 0x000009000000780c */ /* 0x040fe20003f06270 */
[----:B------:R-:W-:-:S05]  /*00a0*/  IMAD.HI R4, R0, 0x38e38e39, RZ ;  /* 0x38e38e3900047827 */ /* 0x000fca00078e02ff */
[----:B------:R-:W-:-:S04]  /*00b0*/  SHF.R.U32.HI R5, RZ, 0x1f, R4 ;  /* 0x0000001fff057819 */ /* 0x000fc80000011604 */
[----:B------:R-:W-:-:S05]  /*00c0*/  LEA.HI.SX32 R5, R4, R5, 0x19 ;  /* 0x0000000504057211 */ /* 0x000fca00078fcaff */
[----:B------:R-:W-:-:S04]  /*00d0*/  IMAD R4, R5, -0x240, R0 ;  /* 0xfffffdc005047824 */ /* 0x000fc800078e0200 */
[----:B------:R-:W-:Y:S01]  /*00e0*/  IMAD R9, R5, 0x900, R4 ;  /* 0x0000090005097824 */ /* 0x000fe200078e0204 */
[----:B------:R-:W-:-:S03]  /*00f0*/  CS2R R4, SRZ ;  /* 0x0000000000047805 */ /* 0x000fc6000001ff00 */
[--C-:B-1----:R-:W-:Y:S01]  /*0100*/  IMAD.WIDE R10, R9, 0x4, R2.reuse ;  /* 0x00000004090a7825 */ /* 0x102fe200078e0202 */
[----:B------:R-:W-:Y:S02]  /*0110*/  IADD3 R13, R9, 0x240, RZ ;  /* 0x00000240090d7810 */ /* 0x000fe40007ffe0ff */
[----:B------:R-:W-:Y:S02]  /*0120*/  IADD3 R15, R9, 0x480, RZ ;  /* 0x00000480090f7810 */ /* 0x000fe40007ffe0ff */
[----:B------:R-:W-:Y:S01]  /*0130*/  IADD3 R17, R9, 0x6c0, RZ ;  /* 0x000006c009117810 */ /* 0x000fe20007ffe0ff */
[--C-:B------:R-:W-:Y:S01]  /*0140*/  IMAD.WIDE R12, R13, 0x4, R2.reuse ;  /* 0x000000040d0c7825 */ /* 0x100fe200078e0202 */
[----:B------:R-:W-:Y:S01]  /*0150*/  CS2R R8, SRZ ;  /* 0x0000000000087805 */ /* 0x000fe2000001ff00 */
[----:B------:R1:W2:Y:S02]  /*0160*/  @!P0 LDG.E.64 R4, desc[UR4][R10.64] ;  /* 0x000000040a048981 */ /* 0x0002a4000c1e1b00 */
[----:B------:R-:W-:-:S02]  /*0170*/  IMAD.WIDE R14, R15, 0x4, R2 ;  /* 0x000000040f0e7825 */ /* 0x000fc400078e0202 */
[----:B------:R-:W2:Y:S02]  /*0180*/  @!P0 LDG.E.64 R6, desc[UR4][R12.64] ;  /* 0x000000040c068981 */ /* 0x000ea4000c1e1b00 */
[----:B------:R-:W-:Y:S01]  /*0190*/  IMAD.WIDE R2, R17, 0x4, R2 ;  /* 0x0000000411027825 */ /* 0x000fe200078e0202 */
[----:B------:R-:W-:Y:S01]  /*01a0*/  CS2R R16, SRZ ;  /* 0x0000000000107805 */ /* 0x000fe2000001ff00 */
[----:B------:R-:W3:Y:S01]  /*01b0*/  @!P0 LDG.E.64 R8, desc[UR4][R14.64] ;  /* 0x000000040e088981 */ /* 0x000ee2000c1e1b00 */
[----:B-1----:R-:W1:Y:S04]  /*01c0*/  LDC.64 R10, c[0x0][0x218] ;  /* 0x00008600ff0a7b82 */ /* 0x002e680000000a00 */
[----:B------:R-:W4:Y:S01]  /*01d0*/  @!P0 LDG.E.64 R16, desc[UR4][R2.64] ;  /* 0x0000000402108981 */ /* 0x000f22000c1e1b00 */
[----:B--2---:R-:W-:Y:S01]  /*01e0*/  FADD R19, R6, R4 ;  /* 0x0000000406137221 */ /* 0x004fe20000000000 */
[----:B------:R-:W-:-:S03]  /*01f0*/  FADD R4, R7, R5 ;  /* 0x0000000507047221 */ /* 0x000fc60000000000 */
[----:B---3--:R-:W-:Y:S01]  /*0200*/  FADD R19, R19, R8 ;  /* 0x0000000813137221 */ /* 0x008fe20000000000 */
[----:B------:R-:W-:Y:S01]  /*0210*/  FADD R6, R4, R9 ;  /* 0x0000000904067221 */ /* 0x000fe20000000000 */
[----:B-1----:R-:W-:-:S04]  /*0220*/  IMAD.WIDE R4, R0, 0x4, R10 ;  /* 0x0000000400047825 */ /* 0x002fc800078e020a */
[----:B----4-:R-:W-:Y:S01]  /*0230*/  FADD R16, R19, R16 ;  /* 0x0000001013107221 */ /* 0x010fe20000000000 */
[----:B------:R-:W-:Y:S01]  /*0240*/  FADD R6, R6, R17 ;  /* 0x0000001106067221 */ /* 0x000fe20000000000 */
[----:B------:R-:W-:Y:S06]  /*0250*/  @P0 EXIT ;  /* 0x000000000000094d */ /* 0x000fec0003800000 */
[----:B------:R-:W-:Y:S01]  /*0260*/  FMUL R16, R16, 0.25 ;  /* 0x3e80000010107820 */ /* 0x000fe20000400000 */
[----:B------:R-:W-:-:S05]  /*0270*/  FMUL R17, R6, 0.25 ;  /* 0x3e80000006117820 */ /* 0x000fca0000400000 */
[----:B------:R-:W-:Y:S01]  /*0280*/  STG.E.64 desc[UR4][R4.64], R16 ;  /* 0x0000001004007986 */ /* 0x000fe2000c101b04 */
[----:B------:R-:W-:Y:S05]  /*0290*/  EXIT ;  /* 0x000000000000794d */ /* 0x000fea0003800000 */
.L_x_0:
[----:B------:R-:W-:-:S00]  /*02a0*/  BRA `(.L_x_0) ;  /* 0xfffffffc00fc7947 */ /* 0x000fc0000383ffff */
[----:B------:R-:W-:-:S00]  /*02b0*/  NOP ;  /* 0x0000000000007918 */ /* 0x000fc00000000000 */
        /* <DEDUP_REMOVED lines=12> */
.L_x_1:


//--------------------- .nv.constant0.triton_poi_fused_mean_48 --------------------------
	.section	.nv.constant0.triton_poi_fused_mean_48,"a",@progbits
	.sectionflags	@""
	.align	4
.nv.constant0.triton_poi_fused_mean_48:
	.zero		548
